	.headerflags	@"EF_CUDA_TEXMODE_UNIFIED EF_CUDA_64BIT_ADDRESS EF_CUDA_ACCELERATORS EF_CUDA_SM90 EF_CUDA_VIRTUAL_SM(EF_CUDA_SM90)"
	.elftype	@"ET_EXEC"


//--------------------- .nv.info                  --------------------------
	.section	.nv.info,"",@"SHT_CUDA_INFO"
	.align	4


	//----- nvinfo : EIATTR_REGCOUNT
	.align		4
        /*0000*/ 	.byte	0x04, 0x2f
        /*0002*/ 	.short	(.L_1 - .L_0)
	.align		4
.L_0:
        /*0004*/ 	.word	index@(triton_poi_fused_mul_silu_0)
        /*0008*/ 	.word	0x0000000c


	//----- nvinfo : EIATTR_MIN_STACK_SIZE
	.align		4
.L_1:
        /*000c*/ 	.byte	0x04, 0x12
        /*000e*/ 	.short	(.L_3 - .L_2)
	.align		4
.L_2:
        /*0010*/ 	.word	index@(triton_poi_fused_mul_silu_0)
        /*0014*/ 	.word	0x00000000


	//----- nvinfo : EIATTR_FRAME_SIZE
	.align		4
.L_3:
        /*0018*/ 	.byte	0x04, 0x11
        /*001a*/ 	.short	(.L_5 - .L_4)
	.align		4
.L_4:
        /*001c*/ 	.word	index@(triton_poi_fused_mul_silu_0)
        /*0020*/ 	.word	0x00000000


	//----- nvinfo : EIATTR_MIN_STACK_SIZE
	.align		4
.L_5:
        /*0024*/ 	.byte	0x04, 0x12
        /*0026*/ 	.short	(.L_7 - .L_6)
	.align		4
.L_6:
        /*0028*/ 	.word	index@(triton_poi_fused_mul_silu_0)
        /*002c*/ 	.word	0x00000000
.L_7:


//--------------------- .nv.info.triton_poi_fused_mul_silu_0 --------------------------
	.section	.nv.info.triton_poi_fused_mul_silu_0,"",@"SHT_CUDA_INFO"
	.sectionflags	@""
	.align	4


	//----- nvinfo : EIATTR_CUDA_API_VERSION
	.align		4
        /*0000*/ 	.byte	0x04, 0x37
        /*0002*/ 	.short	(.L_9 - .L_8)
.L_8:
        /*0004*/ 	.word	0x0000007c


	//----- nvinfo : EIATTR_KPARAM_INFO
	.align		4
.L_9:
        /*0008*/ 	.byte	0x04, 0x17
        /*000a*/ 	.short	(.L_11 - .L_10)
.L_10:
        /*000c*/ 	.word	0x00000000
        /*0010*/ 	.short	0x0002
        /*0012*/ 	.short	0x0010
        /*0014*/ 	.byte	0x00, 0xf0, 0x11, 0x00


	//----- nvinfo : EIATTR_KPARAM_INFO
	.align		4
.L_11:
        /*0018*/ 	.byte	0x04, 0x17
        /*001a*/ 	.short	(.L_13 - .L_12)
.L_12:
        /*001c*/ 	.word	0x00000000
        /*0020*/ 	.short	0x0001
        /*0022*/ 	.short	0x0008
        /*0024*/ 	.byte	0x00, 0xf4, 0x21, 0x00


	//----- nvinfo : EIATTR_KPARAM_INFO
	.align		4
.L_13:
        /*0028*/ 	.byte	0x04, 0x17
        /*002a*/ 	.short	(.L_15 - .L_14)
.L_14:
        /*002c*/ 	.word	0x00000000
        /*0030*/ 	.short	0x0000
        /*0032*/ 	.short	0x0000
        /*0034*/ 	.byte	0x00, 0xf4, 0x21, 0x00


	//----- nvinfo : EIATTR_SPARSE_MMA_MASK
	.align		4
.L_15:
        /*0038*/ 	.byte	0x03, 0x50
        /*003a*/ 	.short	0x0000


	//----- nvinfo : EIATTR_MAXREG_COUNT
	.align		4
        /*003c*/ 	.byte	0x03, 0x1b
        /*003e*/ 	.short	0x00ff


	//----- nvinfo : EIATTR_EXIT_INSTR_OFFSETS
	.align		4
        /*0040*/ 	.byte	0x04, 0x1c
        /*0042*/ 	.short	(.L_17 - .L_16)


	//   ....[0]....
.L_16:
        /*0044*/ 	.word	0x00000260


	//   ....[1]....
        /*0048*/ 	.word	0x00000280


	//----- nvinfo : EIATTR_REQNTID
	.align		4
.L_17:
        /*004c*/ 	.byte	0x04, 0x10
        /*004e*/ 	.short	(.L_19 - .L_18)
.L_18:
        /*0050*/ 	.word	0x00000080
        /*0054*/ 	.word	0x00000001
        /*0058*/ 	.word	0x00000001


	//----- nvinfo : EIATTR_CBANK_PARAM_SIZE
	.align		4
.L_19:
        /*005c*/ 	.byte	0x03, 0x19
        /*005e*/ 	.short	0x0014


	//----- nvinfo : EIATTR_PARAM_CBANK
	.align		4
        /*0060*/ 	.byte	0x04, 0x0a
        /*0062*/ 	.short	(.L_21 - .L_20)
	.align		4
.L_20:
        /*0064*/ 	.word	index@(.nv.constant0.triton_poi_fused_mul_silu_0)
        /*0068*/ 	.short	0x0210
        /*006a*/ 	.short	0x0014


	//----- nvinfo : EIATTR_SW_WAR
	.align		4
.L_21:
        /*006c*/ 	.byte	0x04, 0x36
        /*006e*/ 	.short	(.L_23 - .L_22)
.L_22:
        /*0070*/ 	.word	0x00000008
.L_23:


//--------------------- .nv.callgraph             --------------------------
	.section	.nv.callgraph,"",@"SHT_CUDA_CALLGRAPH"
	.align	4
	.sectionentsize	8
	.align		4
        /*0000*/ 	.word	0x00000000
	.align		4
        /*0004*/ 	.word	0xffffffff
	.align		4
        /*0008*/ 	.word	0x00000000
	.align		4
        /*000c*/ 	.word	0xfffffffe
	.align		4
        /*0010*/ 	.word	0x00000000
	.align		4
        /*0014*/ 	.word	0xfffffffd
	.align		4
        /*0018*/ 	.word	0x00000000
	.align		4
        /*001c*/ 	.word	0xfffffffc


//--------------------- .text.triton_poi_fused_mul_silu_0 --------------------------
	.section	.text.triton_poi_fused_mul_silu_0,"ax",@progbits
	.align	128
        .global         triton_poi_fused_mul_silu_0
        .type           triton_poi_fused_mul_silu_0,@function
        .size           triton_poi_fused_mul_silu_0,(.L_x_1 - triton_poi_fused_mul_silu_0)
        .other          triton_poi_fused_mul_silu_0,@"STO_CUDA_ENTRY STV_DEFAULT"
triton_poi_fused_mul_silu_0:
.text.triton_poi_fused_mul_silu_0:
[----:B------:R-:W0:Y:S02]  /*0000*/  LDC R1, c[0x0][0x28] ;  /* 0x00000a00ff017b82 */ /* 0x000e240000000800 */
[----:B------:R-:W1:Y:S01]  /*0010*/  S2R R0, SR_TID.X ;  /* 0x0000000000007919 */ /* 0x000e620000002100 */
[----:B------:R-:W2:Y:S01]  /*0020*/  LDC.64 R4, c[0x0][0x210] ;  /* 0x00008400ff047b82 */ /* 0x000ea20000000a00 */
[----:B------:R-:W-:Y:S01]  /*0030*/  ULDC.64 UR4, c[0x0][0x208] ;  /* 0x0000820000047ab9 */ /* 0x000fe20000000a00 */
[----:B------:R-:W3:Y:S01]  /*0040*/  S2R R7, SR_CTAID.X ;  /* 0x0000000000077919 */ /* 0x000ee20000002500 */
[----:B-1----:R-:W-:-:S04]  /*0050*/  LOP3.LUT R0, R0, 0x7f, RZ, 0xc0, !PT ;  /* 0x0000007f00007812 */ /* 0x002fc800078ec0ff */
[----:B---3--:R-:W-:-:S04]  /*0060*/  LEA R7, R7, R0, 0x7 ;  /* 0x0000000007077211 */ /* 0x008fc800078e38ff */
[----:B------:R-:W-:Y:S02]  /*0070*/  SHF.R.S32.HI R0, RZ, 0x1f, R7 ;  /* 0x0000001fff007819 */ /* 0x000fe40000011407 */
[----:B------:R-:W-:Y:S02]  /*0080*/  ISETP.GE.AND P0, PT, R7, 0x100, PT ;  /* 0x000001000700780c */ /* 0x000fe40003f06270 */
[----:B------:R-:W-:-:S04]  /*0090*/  LEA.HI R0, R0, R7, RZ, 0x2 ;  /* 0x0000000700007211 */ /* 0x000fc800078f10ff */
[C---:B------:R-:W-:Y:S02]  /*00a0*/  SHF.L.U32 R2, R0.reuse, 0x1, RZ ;  /* 0x0000000100027819 */ /* 0x040fe400000006ff */
[----:B------:R-:W-:Y:S02]  /*00b0*/  LOP3.LUT R0, R0, 0xfffffffc, RZ, 0xc0, !PT ;  /* 0xfffffffc00007812 */ /* 0x000fe400078ec0ff */
[----:B------:R-:W-:-:S04]  /*00c0*/  LOP3.LUT R2, R2, 0xfffffff8, RZ, 0xc0, !PT ;  /* 0xfffffff802027812 */ /* 0x000fc800078ec0ff */
[----:B------:R-:W-:Y:S01]  /*00d0*/  IADD3 R9, R2, R7, -R0 ;  /* 0x0000000702097210 */ /* 0x000fe20007ffe800 */
[----:B------:R-:W-:-:S04]  /*00e0*/  HFMA2.MMA R0, -RZ, RZ, 0, 0 ;  /* 0x00000000ff007435 */ /* 0x000fc800000001ff */
[----:B--2---:R-:W-:-:S06]  /*00f0*/  IMAD.WIDE R2, R9, 0x4, R4 ;  /* 0x0000000409027825 */ /* 0x004fcc00078e0204 */
[----:B------:R1:W2:Y:S01]  /*0100*/  @!P0 LDG.E R0, desc[UR4][R2.64] ;  /* 0x0000000402008981 */ /* 0x0002a2000c1e1900 */
[----:B------:R-:W-:Y:S01]  /*0110*/  VIADD R9, R9, 0x4 ;  /* 0x0000000409097836 */ /* 0x000fe20000000000 */
[----:B------:R-:W-:-:S03]  /*0120*/  MOV R6, RZ ;  /* 0x000000ff00067202 */ /* 0x000fc60000000f00 */
[----:B------:R-:W-:-:S05]  /*0130*/  IMAD.WIDE R4, R9, 0x4, R4 ;  /* 0x0000000409047825 */ /* 0x000fca00078e0204 */
[----:B------:R3:W4:Y:S01]  /*0140*/  @!P0 LDG.E R6, desc[UR4][R4.64] ;  /* 0x0000000404068981 */ /* 0x000722000c1e1900 */
[----:B-1----:R-:W1:Y:S01]  /*0150*/  LDC.64 R2, c[0x0][0x218] ;  /* 0x00008600ff027b82 */ /* 0x002e620000000a00 */
[----:B---3--:R-:W-:Y:S02]  /*0160*/  IMAD.MOV.U32 R4, RZ, RZ, 0x3e800000 ;  /* 0x3e800000ff047424 */ /* 0x008fe400078e00ff */
[----:B-1----:R-:W-:-:S04]  /*0170*/  IMAD.WIDE R2, R7, 0x4, R2 ;  /* 0x0000000407027825 */ /* 0x002fc800078e0202 */
[----:B--2---:R-:W-:-:S04]  /*0180*/  FADD R8, RZ, -R0 ;  /* 0x80000000ff087221 */ /* 0x004fc80000000000 */
[----:B------:R-:W-:-:S05]  /*0190*/  FMUL R8, R8, 1.4426950216293334961 ;  /* 0x3fb8aa3b08087820 */ /* 0x000fca0000400000 */
[----:B------:R-:W-:-:S13]  /*01a0*/  FSETP.GEU.AND P1, PT, R8, -126, PT ;  /* 0xc2fc00000800780b */ /* 0x000fda0003f2e000 */
[----:B------:R-:W-:-:S04]  /*01b0*/  @!P1 FMUL R8, R8, 0.5 ;  /* 0x3f00000008089820 */ /* 0x000fc80000400000 */
[----:B------:R-:W1:Y:S02]  /*01c0*/  MUFU.EX2 R9, R8 ;  /* 0x0000000800097308 */ /* 0x000e640000000800 */
[----:B-1----:R-:W-:-:S04]  /*01d0*/  @!P1 FMUL R9, R9, R9 ;  /* 0x0000000909099220 */ /* 0x002fc80000400000 */
[----:B------:R-:W-:-:S05]  /*01e0*/  FADD R9, R9, 1 ;  /* 0x3f80000009097421 */ /* 0x000fca0000000000 */
[----:B------:R-:W-:-:S04]  /*01f0*/  FSETP.GT.AND P1, PT, R9, 8.50705917302346158658e+37, PT ;  /* 0x7e8000000900780b */ /* 0x000fc80003f24000 */
[----:B------:R-:W-:-:S09]  /*0200*/  FSEL R4, R4, 1, P1 ;  /* 0x3f80000004047808 */ /* 0x000fd20000800000 */
[----:B------:R-:W-:-:S06]  /*0210*/  @P1 FMUL R9, R9, 0.25 ;  /* 0x3e80000009091820 */ /* 0x000fcc0000400000 */
[----:B------:R-:W1:Y:S02]  /*0220*/  MUFU.RCP R9, R9 ;  /* 0x0000000900097308 */ /* 0x000e640000001000 */
[----:B-1----:R-:W-:-:S04]  /*0230*/  FMUL R5, R9, R4 ;  /* 0x0000000409057220 */ /* 0x002fc80000400000 */
[----:B------:R-:W-:-:S04]  /*0240*/  FMUL R5, R5, R0 ;  /* 0x0000000005057220 */ /* 0x000fc80000400000 */
[----:B----4-:R-:W-:Y:S01]  /*0250*/  FMUL R5, R5, R6 ;  /* 0x0000000605057220 */ /* 0x010fe20000400000 */
[----:B------:R-:W-:Y:S06]  /*0260*/  @P0 EXIT ;  /* 0x000000000000094d */ /* 0x000fec0003800000 */
[----:B------:R-:W-:Y:S01]  /*0270*/  STG.E desc[UR4][R2.64], R5 ;  /* 0x0000000502007986 */ /* 0x000fe2000c101904 */
[----:B------:R-:W-:Y:S05]  /*0280*/  EXIT ;  /* 0x000000000000794d */ /* 0x000fea0003800000 */
.L_x_0:
[----:B------:R-:W-:-:S00]  /*0290*/  BRA `(.L_x_0) ;  /* 0xfffffffc00fc7947 */ /* 0x000fc0000383ffff */
[----:B------:R-:W-:-:S00]  /*02a0*/  NOP ;  /* 0x0000000000007918 */ /* 0x000fc00000000000 */
        /* <DEDUP_REMOVED lines=13> */
.L_x_1:


//--------------------- .nv.constant0.triton_poi_fused_mul_silu_0 --------------------------
	.section	.nv.constant0.triton_poi_fused_mul_silu_0,"a",@progbits
	.sectionflags	@""
	.align	4
.nv.constant0.triton_poi_fused_mul_silu_0:
	.zero		548
